	.headerflags	@"EF_CUDA_TEXMODE_UNIFIED EF_CUDA_64BIT_ADDRESS EF_CUDA_ACCELERATORS EF_CUDA_SM90 EF_CUDA_VIRTUAL_SM(EF_CUDA_SM90)"
	.elftype	@"ET_EXEC"


//--------------------- .nv.info                  --------------------------
	.section	.nv.info,"",@"SHT_CUDA_INFO"
	.align	4


	//----- nvinfo : EIATTR_REGCOUNT
	.align		4
        /*0000*/ 	.byte	0x04, 0x2f
        /*0002*/ 	.short	(.L_3 - .L_2)
	.align		4
.L_2:
        /*0004*/ 	.word	index@(triton_poi_fused__native_batch_norm_legit_no_training_convolution_hardtanh_23)
        /*0008*/ 	.word	0x00000016


	//----- nvinfo : EIATTR_MIN_STACK_SIZE
	.align		4
.L_3:
        /*000c*/ 	.byte	0x04, 0x12
        /*000e*/ 	.short	(.L_5 - .L_4)
	.align		4
.L_4:
        /*0010*/ 	.word	index@(triton_poi_fused__native_batch_norm_legit_no_training_convolution_hardtanh_23)
        /*0014*/ 	.word	0x00000000


	//----- nvinfo : EIATTR_FRAME_SIZE
	.align		4
.L_5:
        /*0018*/ 	.byte	0x04, 0x11
        /*001a*/ 	.short	(.L_7 - .L_6)
	.align		4
.L_6:
        /*001c*/ 	.word	index@(triton_poi_fused__native_batch_norm_legit_no_training_convolution_hardtanh_23)
        /*0020*/ 	.word	0x00000000


	//----- nvinfo : EIATTR_MIN_STACK_SIZE
	.align		4
.L_7:
        /*0024*/ 	.byte	0x04, 0x12
        /*0026*/ 	.short	(.L_9 - .L_8)
	.align		4
.L_8:
        /*0028*/ 	.word	index@(triton_poi_fused__native_batch_norm_legit_no_training_convolution_hardtanh_23)
        /*002c*/ 	.word	0x00000000
.L_9:


//--------------------- .nv.info.triton_poi_fused__native_batch_norm_legit_no_training_convolution_hardtanh_23 --------------------------
	.section	.nv.info.triton_poi_fused__native_batch_norm_legit_no_training_convolution_hardtanh_23,"",@"SHT_CUDA_INFO"
	.sectionflags	@""
	.align	4


	//----- nvinfo : EIATTR_CUDA_API_VERSION
	.align		4
        /*0000*/ 	.byte	0x04, 0x37
        /*0002*/ 	.short	(.L_11 - .L_10)
.L_10:
        /*0004*/ 	.word	0x0000007c


	//----- nvinfo : EIATTR_KPARAM_INFO
	.align		4
.L_11:
        /*0008*/ 	.byte	0x04, 0x17
        /*000a*/ 	.short	(.L_13 - .L_12)
.L_12:
        /*000c*/ 	.word	0x00000000
        /*0010*/ 	.short	0x0008
        /*0012*/ 	.short	0x003c
        /*0014*/ 	.byte	0x00, 0xf0, 0x11, 0x00


	//----- nvinfo : EIATTR_KPARAM_INFO
	.align		4
.L_13:
        /*0018*/ 	.byte	0x04, 0x17
        /*001a*/ 	.short	(.L_15 - .L_14)
.L_14:
        /*001c*/ 	.word	0x00000000
        /*0020*/ 	.short	0x0007
        /*0022*/ 	.short	0x0038
        /*0024*/ 	.byte	0x00, 0xf0, 0x11, 0x00


	//----- nvinfo : EIATTR_KPARAM_INFO
	.align		4
.L_15:
        /*0028*/ 	.byte	0x04, 0x17
        /*002a*/ 	.short	(.L_17 - .L_16)
.L_16:
        /*002c*/ 	.word	0x00000000
        /*0030*/ 	.short	0x0006
        /*0032*/ 	.short	0x0030
        /*0034*/ 	.byte	0x00, 0xf4, 0x21, 0x00


	//----- nvinfo : EIATTR_KPARAM_INFO
	.align		4
.L_17:
        /*0038*/ 	.byte	0x04, 0x17
        /*003a*/ 	.short	(.L_19 - .L_18)
.L_18:
        /*003c*/ 	.word	0x00000000
        /*0040*/ 	.short	0x0005
        /*0042*/ 	.short	0x0028
        /*0044*/ 	.byte	0x00, 0xf4, 0x21, 0x00


	//----- nvinfo : EIATTR_KPARAM_INFO
	.align		4
.L_19:
        /*0048*/ 	.byte	0x04, 0x17
        /*004a*/ 	.short	(.L_21 - .L_20)
.L_20:
        /*004c*/ 	.word	0x00000000
        /*0050*/ 	.short	0x0004
        /*0052*/ 	.short	0x0020
        /*0054*/ 	.byte	0x00, 0xf4, 0x21, 0x00


	//----- nvinfo : EIATTR_KPARAM_INFO
	.align		4
.L_21:
        /*0058*/ 	.byte	0x04, 0x17
        /*005a*/ 	.short	(.L_23 - .L_22)
.L_22:
        /*005c*/ 	.word	0x00000000
        /*0060*/ 	.short	0x0003
        /*0062*/ 	.short	0x0018
        /*0064*/ 	.byte	0x00, 0xf4, 0x21, 0x00


	//----- nvinfo : EIATTR_KPARAM_INFO
	.align		4
.L_23:
        /*0068*/ 	.byte	0x04, 0x17
        /*006a*/ 	.short	(.L_25 - .L_24)
.L_24:
        /*006c*/ 	.word	0x00000000
        /*0070*/ 	.short	0x0002
        /*0072*/ 	.short	0x0010
        /*0074*/ 	.byte	0x00, 0xf4, 0x21, 0x00


	//----- nvinfo : EIATTR_KPARAM_INFO
	.align		4
.L_25:
        /*0078*/ 	.byte	0x04, 0x17
        /*007a*/ 	.short	(.L_27 - .L_26)
.L_26:
        /*007c*/ 	.word	0x00000000
        /*0080*/ 	.short	0x0001
        /*0082*/ 	.short	0x0008
        /*0084*/ 	.byte	0x00, 0xf4, 0x21, 0x00


	//----- nvinfo : EIATTR_KPARAM_INFO
	.align		4
.L_27:
        /*0088*/ 	.byte	0x04, 0x17
        /*008a*/ 	.short	(.L_29 - .L_28)
.L_28:
        /*008c*/ 	.word	0x00000000
        /*0090*/ 	.short	0x0000
        /*0092*/ 	.short	0x0000
        /*0094*/ 	.byte	0x00, 0xf4, 0x21, 0x00


	//----- nvinfo : EIATTR_SPARSE_MMA_MASK
	.align		4
.L_29:
        /*0098*/ 	.byte	0x03, 0x50
        /*009a*/ 	.short	0x0000


	//----- nvinfo : EIATTR_MAXREG_COUNT
	.align		4
        /*009c*/ 	.byte	0x03, 0x1b
        /*009e*/ 	.short	0x00ff


	//----- nvinfo : EIATTR_EXIT_INSTR_OFFSETS
	.align		4
        /*00a0*/ 	.byte	0x04, 0x1c
        /*00a2*/ 	.short	(.L_31 - .L_30)


	//   ....[0]....
.L_30:
        /*00a4*/ 	.word	0x000006a0


	//   ....[1]....
        /*00a8*/ 	.word	0x000006c0


	//----- nvinfo : EIATTR_REQNTID
	.align		4
.L_31:
        /*00ac*/ 	.byte	0x04, 0x10
        /*00ae*/ 	.short	(.L_33 - .L_32)
.L_32:
        /*00b0*/ 	.word	0x00000080
        /*00b4*/ 	.word	0x00000001
        /*00b8*/ 	.word	0x00000001


	//----- nvinfo : EIATTR_CBANK_PARAM_SIZE
	.align		4
.L_33:
        /*00bc*/ 	.byte	0x03, 0x19
        /*00be*/ 	.short	0x0040


	//----- nvinfo : EIATTR_PARAM_CBANK
	.align		4
        /*00c0*/ 	.byte	0x04, 0x0a
        /*00c2*/ 	.short	(.L_35 - .L_34)
	.align		4
.L_34:
        /*00c4*/ 	.word	index@(.nv.constant0.triton_poi_fused__native_batch_norm_legit_no_training_convolution_hardtanh_23)
        /*00c8*/ 	.short	0x0210
        /*00ca*/ 	.short	0x0040


	//----- nvinfo : EIATTR_SW_WAR
	.align		4
.L_35:
        /*00cc*/ 	.byte	0x04, 0x36
        /*00ce*/ 	.short	(.L_37 - .L_36)
.L_36:
        /*00d0*/ 	.word	0x00000008
.L_37:


//--------------------- .nv.callgraph             --------------------------
	.section	.nv.callgraph,"",@"SHT_CUDA_CALLGRAPH"
	.align	4
	.sectionentsize	8
	.align		4
        /*0000*/ 	.word	0x00000000
	.align		4
        /*0004*/ 	.word	0xffffffff
	.align		4
        /*0008*/ 	.word	0x00000000
	.align		4
        /*000c*/ 	.word	0xfffffffe
	.align		4
        /*0010*/ 	.word	0x00000000
	.align		4
        /*0014*/ 	.word	0xfffffffd
	.align		4
        /*0018*/ 	.word	0x00000000
	.align		4
        /*001c*/ 	.word	0xfffffffc


//--------------------- .nv.constant4             --------------------------
	.section	.nv.constant4,"a",@progbits
	.align	8
	.align		8
.nv.constant4:
        /*0000*/ 	.dword	_$_str
	.align		8
        /*0008*/ 	.dword	_$_str_$_2


//--------------------- .text.triton_poi_fused__native_batch_norm_legit_no_training_convolution_hardtanh_23 --------------------------
	.section	.text.triton_poi_fused__native_batch_norm_legit_no_training_convolution_hardtanh_23,"ax",@progbits
	.sectionflags	@"SHF_BARRIERS=1"
	.align	128
        .global         triton_poi_fused__native_batch_norm_legit_no_training_convolution_hardtanh_23
        .type           triton_poi_fused__native_batch_norm_legit_no_training_convolution_hardtanh_23,@function
        .size           triton_poi_fused__native_batch_norm_legit_no_training_convolution_hardtanh_23,(.L_x_1 - triton_poi_fused__native_batch_norm_legit_no_training_convolution_hardtanh_23)
        .other          triton_poi_fused__native_batch_norm_legit_no_training_convolution_hardtanh_23,@"STO_CUDA_ENTRY STV_DEFAULT"
triton_poi_fused__native_batch_norm_legit_no_training_convolution_hardtanh_23:
.text.triton_poi_fused__native_batch_norm_legit_no_training_convolution_hardtanh_23:
[----:B------:R-:W0:Y:S01]  /*0000*/  LDC R1, c[0x0][0x28] ;  /* 0x00000a00ff017b82 */ /* 0x000e220000000800 */
[----:B------:R-:W1:Y:S07]  /*0010*/  S2R R6, SR_TID.X ;  /* 0x0000000000067919 */ /* 0x000e6e0000002100 */
[----:B------:R-:W2:Y:S01]  /*0020*/  LDC.64 R4, c[0x0][0x220] ;  /* 0x00008800ff047b82 */ /* 0x000ea20000000a00 */
[----:B------:R-:W-:Y:S01]  /*0030*/  ULDC.64 UR8, c[0x0][0x208] ;  /* 0x0000820000087ab9 */ /* 0x000fe20000000a00 */
[----:B------:R-:W3:Y:S06]  /*0040*/  S2R R2, SR_CTAID.Y ;  /* 0x0000000000027919 */ /* 0x000eec0000002600 */
[----:B------:R-:W4:Y:S08]  /*0050*/  S2UR UR4, SR_CTAID.X ;  /* 0x00000000000479c3 */ /* 0x000f300000002500 */
[----:B------:R-:W5:Y:S08]  /*0060*/  LDC.64 R14, c[0x0][0x218] ;  /* 0x00008600ff0e7b82 */ /* 0x000f700000000a00 */
[----:B------:R-:W5:Y:S01]  /*0070*/  LDC.64 R18, c[0x0][0x210] ;  /* 0x00008400ff127b82 */ /* 0x000f620000000a00 */
[----:B-1----:R-:W-:-:S07]  /*0080*/  IMAD.SHL.U32 R7, R6, 0x2, RZ ;  /* 0x0000000206077824 */ /* 0x002fce00078e00ff */
[----:B------:R-:W1:Y:S01]  /*0090*/  LDC.64 R10, c[0x0][0x228] ;  /* 0x00008a00ff0a7b82 */ /* 0x000e620000000a00 */
[----:B---3--:R-:W-:Y:S01]  /*00a0*/  IMAD.SHL.U32 R0, R2, 0x10, RZ ;  /* 0x0000001002007824 */ /* 0x008fe200078e00ff */
[----:B------:R-:W-:Y:S02]  /*00b0*/  SHF.R.S32.HI R2, RZ, 0x1b, R2 ;  /* 0x0000001bff027819 */ /* 0x000fe40000011402 */
[----:B------:R-:W-:Y:S02]  /*00c0*/  LOP3.LUT R7, R7, 0xe, RZ, 0xc0, !PT ;  /* 0x0000000e07077812 */ /* 0x000fe400078ec0ff */
[----:B------:R-:W-:Y:S02]  /*00d0*/  SGXT R2, R2, 0x1 ;  /* 0x000000010202781a */ /* 0x000fe40000000200 */
[----:B------:R-:W3:Y:S01]  /*00e0*/  LDC.64 R12, c[0x0][0x230] ;  /* 0x00008c00ff0c7b82 */ /* 0x000ee20000000a00 */
[----:B------:R-:W-:-:S04]  /*00f0*/  LOP3.LUT R17, R0, R7, RZ, 0xfc, !PT ;  /* 0x0000000700117212 */ /* 0x000fc800078efcff */
[----:B------:R-:W-:-:S04]  /*0100*/  LEA.HI R2, R2, R17, RZ, 0x9 ;  /* 0x0000001102027211 */ /* 0x000fc800078f48ff */
[----:B------:R-:W-:-:S05]  /*0110*/  LOP3.LUT R8, R2, 0xfffffe00, RZ, 0xc0, !PT ;  /* 0xfffffe0002087812 */ /* 0x000fca00078ec0ff */
[----:B------:R-:W-:-:S04]  /*0120*/  IMAD.IADD R17, R17, 0x1, -R8 ;  /* 0x0000000111117824 */ /* 0x000fc800078e0a08 */
[----:B--2---:R-:W-:-:S06]  /*0130*/  IMAD.WIDE R4, R17, 0x4, R4 ;  /* 0x0000000411047825 */ /* 0x004fcc00078e0204 */
[----:B------:R-:W2:Y:S01]  /*0140*/  LDG.E.EL.64 R4, desc[UR8][R4.64] ;  /* 0x0000000804047981 */ /* 0x000ea2000c2e1b00 */
[----:B------:R-:W-:Y:S01]  /*0150*/  SHF.R.U32.HI R9, RZ, 0x3, R6 ;  /* 0x00000003ff097819 */ /* 0x000fe20000011606 */
[----:B----4-:R-:W-:Y:S01]  /*0160*/  USHF.L.U32 UR4, UR4, 0x4, URZ ;  /* 0x0000000404047899 */ /* 0x010fe2000800063f */
[----:B------:R-:W-:Y:S02]  /*0170*/  IMAD.SHL.U32 R3, R2, 0x10, RZ ;  /* 0x0000001002037824 */ /* 0x000fe400078e00ff */
[----:B------:R-:W-:Y:S01]  /*0180*/  SGXT.U32 R9, R9, 0x4 ;  /* 0x000000040909781a */ /* 0x000fe20000000000 */
[----:B-----5:R-:W-:Y:S02]  /*0190*/  IMAD.WIDE R14, R17, 0x4, R14 ;  /* 0x00000004110e7825 */ /* 0x020fe400078e020e */
[----:B------:R-:W-:Y:S02]  /*01a0*/  LOP3.LUT R3, R3, 0xffffe000, RZ, 0xc0, !PT ;  /* 0xffffe00003037812 */ /* 0x000fe400078ec0ff */
[----:B------:R-:W-:-:S02]  /*01b0*/  LOP3.LUT R2, R9, UR4, RZ, 0xfc, !PT ;  /* 0x0000000409027c12 */ /* 0x000fc4000f8efcff */
[----:B------:R-:W4:Y:S02]  /*01c0*/  LDG.E.EL.64 R14, desc[UR8][R14.64] ;  /* 0x000000080e0e7981 */ /* 0x000f24000c2e1b00 */
[C---:B------:R-:W-:Y:S01]  /*01d0*/  ISETP.GE.AND P0, PT, R2.reuse, 0x10, PT ;  /* 0x000000100200780c */ /* 0x040fe20003f06270 */
[----:B------:R-:W-:-:S04]  /*01e0*/  IMAD R8, R2, 0x200, R17 ;  /* 0x0000020002087824 */ /* 0x000fc800078e0211 */
[----:B------:R-:W-:Y:S01]  /*01f0*/  IMAD.IADD R8, R8, 0x1, R3 ;  /* 0x0000000108087824 */ /* 0x000fe200078e0203 */
[----:B------:R-:W-:-:S03]  /*0200*/  CS2R R2, SRZ ;  /* 0x0000000000027805 */ /* 0x000fc6000001ff00 */
[----:B0-----:R-:W-:-:S05]  /*0210*/  IMAD.WIDE R18, R8, 0x4, R18 ;  /* 0x0000000408127825 */ /* 0x001fca00078e0212 */
[----:B------:R-:W4:Y:S01]  /*0220*/  @!P0 LDG.E.EL.64 R2, desc[UR8][R18.64] ;  /* 0x0000000812028981 */ /* 0x000f22000c2e1b00 */
[----:B-1----:R-:W-:-:S04]  /*0230*/  IMAD.WIDE R10, R17, 0x4, R10 ;  /* 0x00000004110a7825 */ /* 0x002fc800078e020a */
[----:B---3--:R-:W-:Y:S02]  /*0240*/  IMAD.WIDE R12, R17, 0x4, R12 ;  /* 0x00000004110c7825 */ /* 0x008fe400078e020c */
[----:B------:R-:W3:Y:S04]  /*0250*/  LDG.E.EL.64 R10, desc[UR8][R10.64] ;  /* 0x000000080a0a7981 */ /* 0x000ee8000c2e1b00 */
[----:B------:R-:W3:Y:S01]  /*0260*/  LDG.E.EL.64 R12, desc[UR8][R12.64] ;  /* 0x000000080c0c7981 */ /* 0x000ee2000c2e1b00 */
[----:B------:R-:W0:Y:S01]  /*0270*/  S2UR UR6, SR_CgaCtaId ;  /* 0x00000000000679c3 */ /* 0x000e220000008800 */
[----:B------:R-:W-:Y:S02]  /*0280*/  UMOV UR5, 0x400 ;  /* 0x0000040000057882 */ /* 0x000fe40000000000 */
[----:B0-----:R-:W-:Y:S01]  /*0290*/  UPRMT UR5, UR6, 0x654, UR5 ;  /* 0x0000065406057896 */ /* 0x001fe20008000005 */
[----:B------:R-:W-:-:S02]  /*02a0*/  LOP3.LUT R7, R7, UR4, RZ, 0xfc, !PT ;  /* 0x0000000407077c12 */ /* 0x000fc4000f8efcff */
[----:B------:R-:W-:Y:S01]  /*02b0*/  LOP3.LUT R0, R0, R9, RZ, 0xfc, !PT ;  /* 0x0000000900007212 */ /* 0x000fe200078efcff */
[----:B--2---:R-:W-:Y:S01]  /*02c0*/  FADD R4, R4, 9.9999997473787516356e-06 ;  /* 0x3727c5ac04047421 */ /* 0x004fe20000000000 */
[----:B------:R-:W-:-:S03]  /*02d0*/  FADD R5, R5, 9.9999997473787516356e-06 ;  /* 0x3727c5ac05057421 */ /* 0x000fc60000000000 */
[----:B------:R-:W0:Y:S08]  /*02e0*/  MUFU.SQRT R16, R4 ;  /* 0x0000000400107308 */ /* 0x000e300000002000 */
[----:B------:R-:W1:Y:S01]  /*02f0*/  MUFU.SQRT R17, R5 ;  /* 0x0000000500117308 */ /* 0x000e620000002000 */
[C---:B0-----:R-:W-:Y:S02]  /*0300*/  FSETP.GT.AND P1, PT, R16.reuse, 8.50705917302346158658e+37, PT ;  /* 0x7e8000001000780b */ /* 0x041fe40003f24000 */
[----:B------:R-:W-:-:S02]  /*0310*/  FSETP.GEU.AND P3, PT, R16, 1.175494350822287508e-38, PT ;  /* 0x008000001000780b */ /* 0x000fc40003f6e000 */
[C---:B-1----:R-:W-:Y:S02]  /*0320*/  FSETP.GT.AND P2, PT, R17.reuse, 8.50705917302346158658e+37, PT ;  /* 0x7e8000001100780b */ /* 0x042fe40003f44000 */
[----:B------:R-:W-:-:S07]  /*0330*/  FSETP.GEU.AND P4, PT, R17, 1.175494350822287508e-38, PT ;  /* 0x008000001100780b */ /* 0x000fce0003f8e000 */
[----:B------:R-:W-:-:S04]  /*0340*/  @P1 FMUL R16, R16, 0.25 ;  /* 0x3e80000010101820 */ /* 0x000fc80000400000 */
[----:B------:R-:W-:Y:S01]  /*0350*/  @!P3 FMUL R16, R16, 16777216 ;  /* 0x4b8000001010b820 */ /* 0x000fe20000400000 */
[----:B------:R-:W-:-:S04]  /*0360*/  @P2 FMUL R17, R17, 0.25 ;  /* 0x3e80000011112820 */ /* 0x000fc80000400000 */
[----:B------:R-:W-:Y:S01]  /*0370*/  @!P4 FMUL R17, R17, 16777216 ;  /* 0x4b8000001111c820 */ /* 0x000fe20000400000 */
[----:B------:R-:W0:Y:S01]  /*0380*/  MUFU.RCP R16, R16 ;  /* 0x0000001000107308 */ /* 0x000e220000001000 */
[----:B------:R-:W-:-:S07]  /*0390*/  IMAD.MOV.U32 R4, RZ, RZ, 0x3e800000 ;  /* 0x3e800000ff047424 */ /* 0x000fce00078e00ff */
[----:B------:R-:W1:Y:S01]  /*03a0*/  MUFU.RCP R17, R17 ;  /* 0x0000001100117308 */ /* 0x000e620000001000 */
[C---:B------:R-:W-:Y:S02]  /*03b0*/  FSEL R5, R4.reuse, 1, P1 ;  /* 0x3f80000004057808 */ /* 0x040fe40000800000 */
[----:B------:R-:W-:-:S03]  /*03c0*/  FSEL R4, R4, 1, P2 ;  /* 0x3f80000004047808 */ /* 0x000fc60001000000 */
[----:B------:R-:W-:Y:S02]  /*03d0*/  @!P3 FMUL R5, R5, 16777216 ;  /* 0x4b8000000505b820 */ /* 0x000fe40000400000 */
[----:B------:R-:W-:Y:S01]  /*03e0*/  @!P4 FMUL R4, R4, 16777216 ;  /* 0x4b8000000404c820 */ /* 0x000fe20000400000 */
[----:B----4-:R-:W-:Y:S01]  /*03f0*/  FADD R2, -R14, R2 ;  /* 0x000000020e027221 */ /* 0x010fe20000000100 */
[----:B0-----:R-:W-:Y:S01]  /*0400*/  FMUL R5, R16, R5 ;  /* 0x0000000510057220 */ /* 0x001fe20000400000 */
[----:B------:R-:W-:Y:S01]  /*0410*/  FADD R3, -R15, R3 ;  /* 0x000000030f037221 */ /* 0x000fe20000000100 */
[----:B-1----:R-:W-:Y:S02]  /*0420*/  FMUL R4, R17, R4 ;  /* 0x0000000411047220 */ /* 0x002fe40000400000 */
[----:B------:R-:W-:Y:S02]  /*0430*/  FMUL R5, R2, R5 ;  /* 0x0000000502057220 */ /* 0x000fe40000400000 */
[----:B------:R-:W-:-:S02]  /*0440*/  FMUL R4, R3, R4 ;  /* 0x0000000403047220 */ /* 0x000fc40000400000 */
[----:B---3--:R-:W-:Y:S01]  /*0450*/  FFMA R5, R10, R5, R12 ;  /* 0x000000050a057223 */ /* 0x008fe2000000000c */
[----:B------:R-:W-:Y:S02]  /*0460*/  IMAD.SHL.U32 R2, R6, 0x20, RZ ;  /* 0x0000002006027824 */ /* 0x000fe400078e00ff */
[----:B------:R-:W-:Y:S02]  /*0470*/  FFMA R4, R11, R4, R13 ;  /* 0x000000040b047223 */ /* 0x000fe4000000000d */
[----:B------:R-:W-:-:S03]  /*0480*/  FSETP.GTU.AND P1, PT, R5, RZ, PT ;  /* 0x000000ff0500720b */ /* 0x000fc60003f2c000 */
[----:B------:R-:W-:Y:S02]  /*0490*/  FSETP.GTU.AND P2, PT, R4, RZ, PT ;  /* 0x000000ff0400720b */ /* 0x000fe40003f4c000 */
[----:B------:R-:W-:Y:S02]  /*04a0*/  LOP3.LUT R10, R2, 0xe0, RZ, 0xc0, !PT ;  /* 0x000000e0020a7812 */ /* 0x000fe400078ec0ff */
[----:B------:R-:W-:Y:S02]  /*04b0*/  FSEL R2, R5, RZ, P1 ;  /* 0x000000ff05027208 */ /* 0x000fe40000800000 */
[----:B------:R-:W-:Y:S02]  /*04c0*/  FSEL R3, R4, RZ, P2 ;  /* 0x000000ff04037208 */ /* 0x000fe40001000000 */
[----:B------:R-:W-:Y:S02]  /*04d0*/  FSETP.GEU.AND P3, PT, R2, 6, PT ;  /* 0x40c000000200780b */ /* 0x000fe40003f6e000 */
[----:B------:R-:W-:-:S02]  /*04e0*/  FSETP.GEU.AND P4, PT, R3, 6, PT ;  /* 0x40c000000300780b */ /* 0x000fc40003f8e000 */
[C---:B------:R-:W-:Y:S02]  /*04f0*/  LOP3.LUT R4, R10.reuse, 0x10, RZ, 0xfc, !PT ;  /* 0x000000100a047812 */ /* 0x040fe400078efcff */
[C---:B------:R-:W-:Y:S02]  /*0500*/  LOP3.LUT R11, R10.reuse, R9, RZ, 0xfc, !PT ;  /* 0x000000090a0b7212 */ /* 0x040fe400078efcff */
[----:B------:R-:W-:Y:S02]  /*0510*/  LEA.HI R10, R10, UR5, RZ, 0x1e ;  /* 0x000000050a0a7c11 */ /* 0x000fe4000f8ff0ff */
[----:B------:R-:W-:Y:S02]  /*0520*/  LEA.HI R4, R4, UR5, RZ, 0x1e ;  /* 0x0000000504047c11 */ /* 0x000fe4000f8ff0ff */
[C---:B------:R-:W-:Y:S02]  /*0530*/  FSETP.NAN.AND P1, PT, R2.reuse, R2, PT ;  /* 0x000000020200720b */ /* 0x040fe40003f28000 */
[----:B------:R-:W-:Y:S01]  /*0540*/  FSETP.NAN.AND P2, PT, R3, R3, PT ;  /* 0x000000030300720b */ /* 0x000fe20003f48000 */
[C---:B------:R-:W-:Y:S01]  /*0550*/  IMAD R13, R11.reuse, 0x4, R10 ;  /* 0x000000040b0d7824 */ /* 0x040fe200078e020a */
[----:B------:R-:W-:Y:S01]  /*0560*/  @P3 FSEL R2, R2, 6, P1 ;  /* 0x40c0000002023808 */ /* 0x000fe20000800000 */
[----:B------:R-:W-:Y:S01]  /*0570*/  IMAD R12, R11, 0x4, R4 ;  /* 0x000000040b0c7824 */ /* 0x000fe200078e0204 */
[----:B------:R-:W-:Y:S01]  /*0580*/  @P4 FSEL R3, R3, 6, P2 ;  /* 0x40c0000003034808 */ /* 0x000fe20001000000 */
[----:B------:R-:W0:Y:S02]  /*0590*/  LDC.64 R10, c[0x0][0x240] ;  /* 0x00009000ff0a7b82 */ /* 0x000e240000000a00 */
[----:B------:R-:W-:Y:S04]  /*05a0*/  STS [R13], R2 ;  /* 0x000000020d007388 */ /* 0x000fe80000000800 */
[----:B------:R-:W-:Y:S01]  /*05b0*/  STS [R12+0x40], R3 ;  /* 0x000040030c007388 */ /* 0x000fe20000000800 */
[----:B------:R-:W-:Y:S01]  /*05c0*/  SHF.R.U32.HI R4, RZ, 0x1, R6 ;  /* 0x00000001ff047819 */ /* 0x000fe20000011606 */
[----:B------:R-:W-:-:S03]  /*05d0*/  IMAD.SHL.U32 R6, R6, 0x8, RZ ;  /* 0x0000000806067824 */ /* 0x000fc600078e00ff */
[----:B------:R-:W-:Y:S02]  /*05e0*/  LOP3.LUT R4, R4, 0x3c, RZ, 0xc0, !PT ;  /* 0x0000003c04047812 */ /* 0x000fe400078ec0ff */
[----:B------:R-:W-:-:S04]  /*05f0*/  LOP3.LUT R5, R6, 0x3f8, RZ, 0xc0, !PT ;  /* 0x000003f806057812 */ /* 0x000fc800078ec0ff */
[----:B------:R-:W-:Y:S01]  /*0600*/  IADD3 R6, R5, UR5, R4 ;  /* 0x0000000505067c10 */ /* 0x000fe2000fffe004 */
[----:B------:R-:W-:Y:S08]  /*0610*/  BAR.SYNC.DEFER_BLOCKING 0x0 ;  /* 0x0000000000007b1d */ /* 0x000ff00000010000 */
[----:B------:R-:W1:Y:S01]  /*0620*/  LDC.64 R4, c[0x0][0x238] ;  /* 0x00008e00ff047b82 */ /* 0x000e620000000a00 */
[----:B------:R-:W-:Y:S04]  /*0630*/  LDS R14, [R6] ;  /* 0x00000000060e7984 */ /* 0x000fe80000000800 */
[----:B------:R-:W2:Y:S01]  /*0640*/  LDS R15, [R6+0x4] ;  /* 0x00000400060f7984 */ /* 0x000ea20000000800 */
[----:B------:R-:W-:Y:S01]  /*0650*/  ISETP.GE.AND P1, PT, R7, 0x10, PT ;  /* 0x000000100700780c */ /* 0x000fe20003f26270 */
[----:B------:R-:W-:-:S04]  /*0660*/  IMAD R7, R0, 0x10, R7 ;  /* 0x0000001000077824 */ /* 0x000fc800078e0207 */
[----:B-1----:R-:W-:-:S04]  /*0670*/  IMAD.WIDE R4, R7, 0x4, R4 ;  /* 0x0000000407047825 */ /* 0x002fc800078e0204 */
[----:B0-----:R-:W-:-:S04]  /*0680*/  IMAD.WIDE R8, R8, 0x4, R10 ;  /* 0x0000000408087825 */ /* 0x001fc800078e020a */
[----:B--2---:R0:W-:Y:S02]  /*0690*/  @!P1 STG.E.64 desc[UR8][R4.64], R14 ;  /* 0x0000000e04009986 */ /* 0x0041e4000c101b08 */
[----:B0-----:R-:W-:Y:S05]  /*06a0*/  @P0 EXIT ;  /* 0x000000000000094d */ /* 0x001fea0003800000 */
[----:B------:R-:W-:Y:S01]  /*06b0*/  STG.E.64 desc[UR8][R8.64], R2 ;  /* 0x0000000208007986 */ /* 0x000fe2000c101b08 */
[----:B------:R-:W-:Y:S05]  /*06c0*/  EXIT ;  /* 0x000000000000794d */ /* 0x000fea0003800000 */
.L_x_0:
[----:B------:R-:W-:-:S00]  /*06d0*/  BRA `(.L_x_0) ;  /* 0xfffffffc00fc7947 */ /* 0x000fc0000383ffff */
[----:B------:R-:W-:-:S00]  /*06e0*/  NOP ;  /* 0x0000000000007918 */ /* 0x000fc00000000000 */
        /* <DEDUP_REMOVED lines=9> */
.L_x_1:


//--------------------- .nv.global.init           --------------------------
	.section	.nv.global.init,"aw",@progbits
.nv.global.init:
	.type		_$_str,@object
	.size		_$_str,(_$_str_$_2 - _$_str)
_$_str:
        /*0000*/ 	.byte	0x5f, 0x5f, 0x43, 0x55, 0x44, 0x41, 0x5f, 0x46, 0x54, 0x5a, 0x00
	.type		_$_str_$_2,@object
	.size		_$_str_$_2,(.L_1 - _$_str_$_2)
_$_str_$_2:
        /*000b*/ 	.byte	0x5f, 0x5f, 0x43, 0x55, 0x44, 0x41, 0x5f, 0x50, 0x52, 0x45, 0x43, 0x5f, 0x53, 0x51, 0x52, 0x54
        /*001b*/ 	.byte	0x00
.L_1:


//--------------------- .nv.shared.triton_poi_fused__native_batch_norm_legit_no_training_convolution_hardtanh_23 --------------------------
	.section	.nv.shared.triton_poi_fused__native_batch_norm_legit_no_training_convolution_hardtanh_23,"aw",@nobits
	.sectionflags	@""
	.align	16
	.zero		1024


//--------------------- .nv.constant0.triton_poi_fused__native_batch_norm_legit_no_training_convolution_hardtanh_23 --------------------------
	.section	.nv.constant0.triton_poi_fused__native_batch_norm_legit_no_training_convolution_hardtanh_23,"a",@progbits
	.sectionflags	@""
	.align	4
.nv.constant0.triton_poi_fused__native_batch_norm_legit_no_training_convolution_hardtanh_23:
	.zero		592
